	.headerflags	@"EF_CUDA_TEXMODE_UNIFIED EF_CUDA_64BIT_ADDRESS EF_CUDA_ACCELERATORS EF_CUDA_SM90 EF_CUDA_VIRTUAL_SM(EF_CUDA_SM90)"
	.elftype	@"ET_EXEC"


//--------------------- .nv.info                  --------------------------
	.section	.nv.info,"",@"SHT_CUDA_INFO"
	.align	4


	//----- nvinfo : EIATTR_REGCOUNT
	.align		4
        /*0000*/ 	.byte	0x04, 0x2f
        /*0002*/ 	.short	(.L_1 - .L_0)
	.align		4
.L_0:
        /*0004*/ 	.word	index@(triton_red_fused_native_group_norm_12)
        /*0008*/ 	.word	0x00000020


	//----- nvinfo : EIATTR_MIN_STACK_SIZE
	.align		4
.L_1:
        /*000c*/ 	.byte	0x04, 0x12
        /*000e*/ 	.short	(.L_3 - .L_2)
	.align		4
.L_2:
        /*0010*/ 	.word	index@(triton_red_fused_native_group_norm_12)
        /*0014*/ 	.word	0x00000000


	//----- nvinfo : EIATTR_FRAME_SIZE
	.align		4
.L_3:
        /*0018*/ 	.byte	0x04, 0x11
        /*001a*/ 	.short	(.L_5 - .L_4)
	.align		4
.L_4:
        /*001c*/ 	.word	index@(triton_red_fused_native_group_norm_12)
        /*0020*/ 	.word	0x00000000


	//----- nvinfo : EIATTR_MIN_STACK_SIZE
	.align		4
.L_5:
        /*0024*/ 	.byte	0x04, 0x12
        /*0026*/ 	.short	(.L_7 - .L_6)
	.align		4
.L_6:
        /*0028*/ 	.word	index@(triton_red_fused_native_group_norm_12)
        /*002c*/ 	.word	0x00000000
.L_7:


//--------------------- .nv.info.triton_red_fused_native_group_norm_12 --------------------------
	.section	.nv.info.triton_red_fused_native_group_norm_12,"",@"SHT_CUDA_INFO"
	.sectionflags	@""
	.align	4


	//----- nvinfo : EIATTR_CUDA_API_VERSION
	.align		4
        /*0000*/ 	.byte	0x04, 0x37
        /*0002*/ 	.short	(.L_9 - .L_8)
.L_8:
        /*0004*/ 	.word	0x0000007c


	//----- nvinfo : EIATTR_KPARAM_INFO
	.align		4
.L_9:
        /*0008*/ 	.byte	0x04, 0x17
        /*000a*/ 	.short	(.L_11 - .L_10)
.L_10:
        /*000c*/ 	.word	0x00000000
        /*0010*/ 	.short	0x0005
        /*0012*/ 	.short	0x0024
        /*0014*/ 	.byte	0x00, 0xf0, 0x11, 0x00


	//----- nvinfo : EIATTR_KPARAM_INFO
	.align		4
.L_11:
        /*0018*/ 	.byte	0x04, 0x17
        /*001a*/ 	.short	(.L_13 - .L_12)
.L_12:
        /*001c*/ 	.word	0x00000000
        /*0020*/ 	.short	0x0004
        /*0022*/ 	.short	0x0020
        /*0024*/ 	.byte	0x00, 0xf0, 0x11, 0x00


	//----- nvinfo : EIATTR_KPARAM_INFO
	.align		4
.L_13:
        /*0028*/ 	.byte	0x04, 0x17
        /*002a*/ 	.short	(.L_15 - .L_14)
.L_14:
        /*002c*/ 	.word	0x00000000
        /*0030*/ 	.short	0x0003
        /*0032*/ 	.short	0x0018
        /*0034*/ 	.byte	0x00, 0xf4, 0x21, 0x00


	//----- nvinfo : EIATTR_KPARAM_INFO
	.align		4
.L_15:
        /*0038*/ 	.byte	0x04, 0x17
        /*003a*/ 	.short	(.L_17 - .L_16)
.L_16:
        /*003c*/ 	.word	0x00000000
        /*0040*/ 	.short	0x0002
        /*0042*/ 	.short	0x0010
        /*0044*/ 	.byte	0x00, 0xf4, 0x21, 0x00


	//----- nvinfo : EIATTR_KPARAM_INFO
	.align		4
.L_17:
        /*0048*/ 	.byte	0x04, 0x17
        /*004a*/ 	.short	(.L_19 - .L_18)
.L_18:
        /*004c*/ 	.word	0x00000000
        /*0050*/ 	.short	0x0001
        /*0052*/ 	.short	0x0008
        /*0054*/ 	.byte	0x00, 0xf4, 0x21, 0x00


	//----- nvinfo : EIATTR_KPARAM_INFO
	.align		4
.L_19:
        /*0058*/ 	.byte	0x04, 0x17
        /*005a*/ 	.short	(.L_21 - .L_20)
.L_20:
        /*005c*/ 	.word	0x00000000
        /*0060*/ 	.short	0x0000
        /*0062*/ 	.short	0x0000
        /*0064*/ 	.byte	0x00, 0xf4, 0x21, 0x00


	//----- nvinfo : EIATTR_SPARSE_MMA_MASK
	.align		4
.L_21:
        /*0068*/ 	.byte	0x03, 0x50
        /*006a*/ 	.short	0x0000


	//----- nvinfo : EIATTR_MAXREG_COUNT
	.align		4
        /*006c*/ 	.byte	0x03, 0x1b
        /*006e*/ 	.short	0x0080


	//----- nvinfo : EIATTR_COOP_GROUP_MASK_REGIDS
	.align		4
        /*0070*/ 	.byte	0x04, 0x29
        /*0072*/ 	.short	(.L_23 - .L_22)


	//   ....[0]....
.L_22:
        /*0074*/ 	.word	0xffffffff


	//   ....[1]....
        /*0078*/ 	.word	0xffffffff


	//   ....[2]....
        /*007c*/ 	.word	0xffffffff


	//   ....[3]....
        /*0080*/ 	.word	0xffffffff


	//   ....[4]....
        /*0084*/ 	.word	0xffffffff


	//   ....[5]....
        /*0088*/ 	.word	0xffffffff


	//   ....[6]....
        /*008c*/ 	.word	0xffffffff


	//   ....[7]....
        /*0090*/ 	.word	0xffffffff


	//   ....[8]....
        /*0094*/ 	.word	0xffffffff


	//   ....[9]....
        /*0098*/ 	.word	0xffffffff


	//   ....[10]....
        /*009c*/ 	.word	0xffffffff


	//   ....[11]....
        /*00a0*/ 	.word	0xffffffff


	//   ....[12]....
        /*00a4*/ 	.word	0xffffffff


	//   ....[13]....
        /*00a8*/ 	.word	0xffffffff


	//   ....[14]....
        /*00ac*/ 	.word	0xffffffff


	//   ....[15]....
        /*00b0*/ 	.word	0xffffffff


	//   ....[16]....
        /*00b4*/ 	.word	0xffffffff


	//   ....[17]....
        /*00b8*/ 	.word	0xffffffff


	//   ....[18]....
        /*00bc*/ 	.word	0xffffffff


	//   ....[19]....
        /*00c0*/ 	.word	0xffffffff


	//   ....[20]....
        /*00c4*/ 	.word	0xffffffff


	//   ....[21]....
        /*00c8*/ 	.word	0xffffffff


	//----- nvinfo : EIATTR_COOP_GROUP_INSTR_OFFSETS
	.align		4
.L_23:
        /*00cc*/ 	.byte	0x04, 0x28
        /*00ce*/ 	.short	(.L_25 - .L_24)


	//   ....[0]....
.L_24:
        /*00d0*/ 	.word	0x00000ab0


	//   ....[1]....
        /*00d4*/ 	.word	0x00000b10


	//   ....[2]....
        /*00d8*/ 	.word	0x00000c00


	//   ....[3]....
        /*00dc*/ 	.word	0x00000c50


	//   ....[4]....
        /*00e0*/ 	.word	0x00000d80


	//   ....[5]....
        /*00e4*/ 	.word	0x00000dc0


	//   ....[6]....
        /*00e8*/ 	.word	0x00000e80


	//   ....[7]....
        /*00ec*/ 	.word	0x00000ef0


	//   ....[8]....
        /*00f0*/ 	.word	0x00000fc0


	//   ....[9]....
        /*00f4*/ 	.word	0x00001030


	//   ....[10]....
        /*00f8*/ 	.word	0x00001150


	//   ....[11]....
        /*00fc*/ 	.word	0x00001160


	//   ....[12]....
        /*0100*/ 	.word	0x000011a0


	//   ....[13]....
        /*0104*/ 	.word	0x000011e0


	//   ....[14]....
        /*0108*/ 	.word	0x000012b0


	//   ....[15]....
        /*010c*/ 	.word	0x00001340


	//   ....[16]....
        /*0110*/ 	.word	0x00001370


	//   ....[17]....
        /*0114*/ 	.word	0x00001400


	//   ....[18]....
        /*0118*/ 	.word	0x00001470


	//   ....[19]....
        /*011c*/ 	.word	0x000014c0


	//   ....[20]....
        /*0120*/ 	.word	0x00001590


	//   ....[21]....
        /*0124*/ 	.word	0x000015f0


	//----- nvinfo : EIATTR_EXIT_INSTR_OFFSETS
	.align		4
.L_25:
        /*0128*/ 	.byte	0x04, 0x1c
        /*012a*/ 	.short	(.L_27 - .L_26)


	//   ....[0]....
.L_26:
        /*012c*/ 	.word	0x00001790


	//   ....[1]....
        /*0130*/ 	.word	0x000017e0


	//----- nvinfo : EIATTR_REQNTID
	.align		4
.L_27:
        /*0134*/ 	.byte	0x04, 0x10
        /*0136*/ 	.short	(.L_29 - .L_28)
.L_28:
        /*0138*/ 	.word	0x00000200
        /*013c*/ 	.word	0x00000001
        /*0140*/ 	.word	0x00000001


	//----- nvinfo : EIATTR_CBANK_PARAM_SIZE
	.align		4
.L_29:
        /*0144*/ 	.byte	0x03, 0x19
        /*0146*/ 	.short	0x0028


	//----- nvinfo : EIATTR_PARAM_CBANK
	.align		4
        /*0148*/ 	.byte	0x04, 0x0a
        /*014a*/ 	.short	(.L_31 - .L_30)
	.align		4
.L_30:
        /*014c*/ 	.word	index@(.nv.constant0.triton_red_fused_native_group_norm_12)
        /*0150*/ 	.short	0x0210
        /*0152*/ 	.short	0x0028


	//----- nvinfo : EIATTR_SW_WAR
	.align		4
.L_31:
        /*0154*/ 	.byte	0x04, 0x36
        /*0156*/ 	.short	(.L_33 - .L_32)
.L_32:
        /*0158*/ 	.word	0x00000008
.L_33:


//--------------------- .nv.callgraph             --------------------------
	.section	.nv.callgraph,"",@"SHT_CUDA_CALLGRAPH"
	.align	4
	.sectionentsize	8
	.align		4
        /*0000*/ 	.word	0x00000000
	.align		4
        /*0004*/ 	.word	0xffffffff
	.align		4
        /*0008*/ 	.word	0x00000000
	.align		4
        /*000c*/ 	.word	0xfffffffe
	.align		4
        /*0010*/ 	.word	0x00000000
	.align		4
        /*0014*/ 	.word	0xfffffffd
	.align		4
        /*0018*/ 	.word	0x00000000
	.align		4
        /*001c*/ 	.word	0xfffffffc


//--------------------- .text.triton_red_fused_native_group_norm_12 --------------------------
	.section	.text.triton_red_fused_native_group_norm_12,"ax",@progbits
	.sectionflags	@"SHF_BARRIERS=1"
	.align	128
        .global         triton_red_fused_native_group_norm_12
        .type           triton_red_fused_native_group_norm_12,@function
        .size           triton_red_fused_native_group_norm_12,(.L_x_1 - triton_red_fused_native_group_norm_12)
        .other          triton_red_fused_native_group_norm_12,@"STO_CUDA_ENTRY STV_DEFAULT"
triton_red_fused_native_group_norm_12:
.text.triton_red_fused_native_group_norm_12:
[----:B------:R-:W0:Y:S02]  /*0000*/  LDC R1, c[0x0][0x28] ;  /* 0x00000a00ff017b82 */ /* 0x000e240000000800 */
[----:B------:R-:W1:Y:S01]  /*0010*/  S2R R23, SR_TID.X ;  /* 0x0000000000177919 */ /* 0x000e620000002100 */
[----:B------:R-:W2:Y:S01]  /*0020*/  LDC.64 R16, c[0x0][0x210] ;  /* 0x00008400ff107b82 */ /* 0x000ea20000000a00 */
[----:B------:R-:W-:Y:S02]  /*0030*/  CS2R R8, SRZ ;  /* 0x0000000000087805 */ /* 0x000fe4000001ff00 */
[----:B------:R-:W-:Y:S01]  /*0040*/  CS2R R10, SRZ ;  /* 0x00000000000a7805 */ /* 0x000fe2000001ff00 */
[----:B------:R-:W3:Y:S01]  /*0050*/  S2R R3, SR_CTAID.X ;  /* 0x0000000000037919 */ /* 0x000ee20000002500 */
[----:B------:R-:W-:Y:S01]  /*0060*/  ULDC.64 UR6, c[0x0][0x208] ;  /* 0x0000820000067ab9 */ /* 0x000fe20000000a00 */
[----:B------:R-:W-:Y:S02]  /*0070*/  CS2R R12, SRZ ;  /* 0x00000000000c7805 */ /* 0x000fe4000001ff00 */
[----:B------:R-:W-:Y:S02]  /*0080*/  CS2R R14, SRZ ;  /* 0x00000000000e7805 */ /* 0x000fe4000001ff00 */
[----:B-1----:R-:W-:-:S04]  /*0090*/  SHF.L.U32 R19, R23, 0x2, RZ ;  /* 0x0000000217137819 */ /* 0x002fc800000006ff */
[----:B------:R-:W-:Y:S02]  /*00a0*/  LOP3.LUT R0, R19, 0x7fc, RZ, 0xc0, !PT ;  /* 0x000007fc13007812 */ /* 0x000fe400078ec0ff */
[C---:B---3--:R-:W-:Y:S02]  /*00b0*/  ISETP.GE.AND P0, PT, R3.reuse, 0x80, PT ;  /* 0x000000800300780c */ /* 0x048fe40003f06270 */
[----:B------:R-:W-:-:S05]  /*00c0*/  LEA R5, R3, R0, 0xd ;  /* 0x0000000003057211 */ /* 0x000fca00078e68ff */
[----:B--2---:R-:W-:-:S06]  /*00d0*/  IMAD.WIDE R16, R5, 0x4, R16 ;  /* 0x0000000405107825 */ /* 0x004fcc00078e0210 */
[----:B------:R-:W2:Y:S04]  /*00e0*/  @!P0 LDG.E.EF.128 R8, desc[UR6][R16.64] ;  /* 0x0000000610088981 */ /* 0x000ea8000c0e1d00 */
[----:B------:R-:W3:Y:S01]  /*00f0*/  @!P0 LDG.E.EF.128 R12, desc[UR6][R16.64+0x2000] ;  /* 0x00200006100c8981 */ /* 0x000ee2000c0e1d00 */
[----:B------:R-:W-:Y:S02]  /*0100*/  CS2R R4, SRZ ;  /* 0x0000000000047805 */ /* 0x000fe4000001ff00 */
[----:B------:R-:W-:-:S06]  /*0110*/  CS2R R6, SRZ ;  /* 0x0000000000067805 */ /* 0x000fcc000001ff00 */
[----:B------:R-:W4:Y:S01]  /*0120*/  @!P0 LDG.E.EF.128 R4, desc[UR6][R16.64+0x4000] ;  /* 0x0040000610048981 */ /* 0x000f22000c0e1d00 */
[----:B------:R-:W-:-:S10]  /*0130*/  HFMA2.MMA R2, -RZ, RZ, 2, 0 ;  /* 0x40000000ff027435 */ /* 0x000fd400000001ff */
[----:B------:R-:W-:-:S04]  /*0140*/  FSEL R2, R2, 1, !P0 ;  /* 0x3f80000002027808 */ /* 0x000fc80004000000 */
[----:B------:R1:W5:Y:S01]  /*0150*/  MUFU.RCP R25, R2 ;  /* 0x0000000200197308 */ /* 0x0003620000001000 */
[----:B------:R-:W-:Y:S01]  /*0160*/  FADD R22, R2, 1 ;  /* 0x3f80000002167421 */ /* 0x000fe20000000000 */
[----:B--2---:R-:W-:Y:S02]  /*0170*/  SEL R11, R11, RZ, !P0 ;  /* 0x000000ff0b0b7207 */ /* 0x004fe40004000000 */
[----:B------:R-:W-:Y:S02]  /*0180*/  SEL R9, R9, RZ, !P0 ;  /* 0x000000ff09097207 */ /* 0x000fe40004000000 */
[----:B---3--:R-:W-:Y:S02]  /*0190*/  SEL R24, R15, RZ, !P0 ;  /* 0x000000ff0f187207 */ /* 0x008fe40004000000 */
[----:B------:R-:W-:Y:S02]  /*01a0*/  FSEL R11, R11, RZ, !P0 ;  /* 0x000000ff0b0b7208 */ /* 0x000fe40004000000 */
[----:B------:R-:W-:-:S02]  /*01b0*/  FSEL R15, R22, 1, !P0 ;  /* 0x3f800000160f7808 */ /* 0x000fc40004000000 */
[----:B-1----:R-:W-:Y:S01]  /*01c0*/  SEL R2, R14, RZ, !P0 ;  /* 0x000000ff0e027207 */ /* 0x002fe20004000000 */
[----:B------:R-:W-:Y:S01]  /*01d0*/  FADD R0, -R11, R24 ;  /* 0x000000180b007221 */ /* 0x000fe20000000100 */
[----:B----4-:R-:W-:Y:S02]  /*01e0*/  SEL R7, R7, RZ, !P0 ;  /* 0x000000ff07077207 */ /* 0x010fe40004000000 */
[----:B------:R-:W1:Y:S01]  /*01f0*/  MUFU.RCP R15, R15 ;  /* 0x0000000f000f7308 */ /* 0x000e620000001000 */
[----:B-----5:R-:W-:Y:S01]  /*0200*/  FFMA R11, R0, R25, R11 ;  /* 0x00000019000b7223 */ /* 0x020fe2000000000b */
[----:B------:R-:W-:Y:S02]  /*0210*/  SEL R8, R8, RZ, !P0 ;  /* 0x000000ff08087207 */ /* 0x000fe40004000000 */
[----:B------:R-:W-:Y:S01]  /*0220*/  SEL R12, R12, RZ, !P0 ;  /* 0x000000ff0c0c7207 */ /* 0x000fe20004000000 */
[----:B------:R-:W-:Y:S01]  /*0230*/  FADD R27, R24, -R11 ;  /* 0x8000000b181b7221 */ /* 0x000fe20000000000 */
[----:B------:R-:W-:-:S02]  /*0240*/  FSEL R24, R11, RZ, !P0 ;  /* 0x000000ff0b187208 */ /* 0x000fc40004000000 */
[----:B------:R-:W-:Y:S01]  /*0250*/  SEL R11, R10, RZ, !P0 ;  /* 0x000000ff0a0b7207 */ /* 0x000fe20004000000 */
[----:B------:R-:W-:Y:S02]  /*0260*/  FFMA R29, R0, R27, RZ ;  /* 0x0000001b001d7223 */ /* 0x000fe400000000ff */
[----:B------:R-:W-:Y:S01]  /*0270*/  FADD R10, -R24, R7 ;  /* 0x00000007180a7221 */ /* 0x000fe20000000100 */
[----:B------:R-:W-:-:S03]  /*0280*/  FSEL R11, R11, RZ, !P0 ;  /* 0x000000ff0b0b7208 */ /* 0x000fc60004000000 */
[----:B-1----:R-:W-:Y:S01]  /*0290*/  FFMA R14, R10, R15, R24 ;  /* 0x0000000f0a0e7223 */ /* 0x002fe20000000018 */
[----:B------:R-:W-:Y:S01]  /*02a0*/  SEL R24, R13, RZ, !P0 ;  /* 0x000000ff0d187207 */ /* 0x000fe20004000000 */
[----:B------:R-:W-:Y:S02]  /*02b0*/  FADD R0, -R11, R2 ;  /* 0x000000020b007221 */ /* 0x000fe40000000100 */
[----:B------:R-:W-:Y:S02]  /*02c0*/  FADD R7, R7, -R14 ;  /* 0x8000000e07077221 */ /* 0x000fe40000000000 */
[----:B------:R-:W-:Y:S01]  /*02d0*/  FFMA R27, R0, R25, R11 ;  /* 0x00000019001b7223 */ /* 0x000fe2000000000b */
[----:B------:R-:W-:Y:S01]  /*02e0*/  SEL R11, R6, RZ, !P0 ;  /* 0x000000ff060b7207 */ /* 0x000fe20004000000 */
[----:B------:R-:W-:Y:S02]  /*02f0*/  FFMA R7, R10, R7, R29 ;  /* 0x000000070a077223 */ /* 0x000fe4000000001d */
[----:B------:R-:W-:Y:S01]  /*0300*/  FADD R29, R2, -R27 ;  /* 0x8000001b021d7221 */ /* 0x000fe20000000000 */
[----:B------:R-:W-:-:S02]  /*0310*/  FSEL R6, R27, RZ, !P0 ;  /* 0x000000ff1b067208 */ /* 0x000fc40004000000 */
[----:B------:R-:W-:Y:S01]  /*0320*/  FSEL R27, R9, RZ, !P0 ;  /* 0x000000ff091b7208 */ /* 0x000fe20004000000 */
[----:B------:R-:W-:Y:S01]  /*0330*/  FFMA R10, R0, R29, RZ ;  /* 0x0000001d000a7223 */ /* 0x000fe200000000ff */
[----:B------:R-:W-:Y:S01]  /*0340*/  FSEL R9, R8, RZ, !P0 ;  /* 0x000000ff08097208 */ /* 0x000fe20004000000 */
[----:B------:R-:W-:Y:S02]  /*0350*/  FADD R13, -R6, R11 ;  /* 0x0000000b060d7221 */ /* 0x000fe40000000100 */
[----:B------:R-:W-:Y:S02]  /*0360*/  FADD R2, -R27, R24 ;  /* 0x000000181b027221 */ /* 0x000fe40000000100 */
[----:B------:R-:W-:Y:S01]  /*0370*/  FFMA R6, R13, R15, R6 ;  /* 0x0000000f0d067223 */ /* 0x000fe20000000006 */
[----:B------:R-:W-:Y:S01]  /*0380*/  FADD R0, -R9, R12 ;  /* 0x0000000c09007221 */ /* 0x000fe20000000100 */
[-C--:B------:R-:W-:Y:S02]  /*0390*/  FFMA R27, R2, R25.reuse, R27 ;  /* 0x00000019021b7223 */ /* 0x080fe4000000001b */
[----:B------:R-:W-:Y:S01]  /*03a0*/  FADD R8, R11, -R6 ;  /* 0x800000060b087221 */ /* 0x000fe20000000000 */
[----:B------:R-:W-:-:S03]  /*03b0*/  FFMA R25, R0, R25, R9 ;  /* 0x0000001900197223 */ /* 0x000fc60000000009 */
[----:B------:R-:W-:Y:S01]  /*03c0*/  FFMA R13, R13, R8, R10 ;  /* 0x000000080d0d7223 */ /* 0x000fe2000000000a */
[----:B------:R-:W-:Y:S02]  /*03d0*/  CS2R R8, SRZ ;  /* 0x0000000000087805 */ /* 0x000fe4000001ff00 */
[----:B------:R-:W-:-:S06]  /*03e0*/  CS2R R10, SRZ ;  /* 0x00000000000a7805 */ /* 0x000fcc000001ff00 */
[----:B------:R1:W2:Y:S01]  /*03f0*/  @!P0 LDG.E.EF.128 R8, desc[UR6][R16.64+0x6000] ;  /* 0x0060000610088981 */ /* 0x0002a2000c0e1d00 */
[----:B------:R-:W-:Y:S01]  /*0400*/  FADD R29, R24, -R27 ;  /* 0x8000001b181d7221 */ /* 0x000fe20000000000 */
[----:B------:R-:W-:Y:S01]  /*0410*/  FADD R22, R22, 1 ;  /* 0x3f80000016167421 */ /* 0x000fe20000000000 */
[----:B------:R-:W-:Y:S01]  /*0420*/  SEL R24, R5, RZ, !P0 ;  /* 0x000000ff05187207 */ /* 0x000fe20004000000 */
[----:B------:R-:W-:Y:S01]  /*0430*/  FADD R5, R12, -R25 ;  /* 0x800000190c057221 */ /* 0x000fe20000000000 */
[----:B------:R-:W-:Y:S01]  /*0440*/  FSEL R27, R27, RZ, !P0 ;  /* 0x000000ff1b1b7208 */ /* 0x000fe20004000000 */
[----:B------:R-:W-:Y:S01]  /*0450*/  FFMA R2, R2, R29, RZ ;  /* 0x0000001d02027223 */ /* 0x000fe200000000ff */
[----:B------:R-:W-:Y:S01]  /*0460*/  SEL R4, R4, RZ, !P0 ;  /* 0x000000ff04047207 */ /* 0x000fe20004000000 */
[----:B------:R-:W-:Y:S01]  /*0470*/  FFMA R5, R0, R5, RZ ;  /* 0x0000000500057223 */ /* 0x000fe200000000ff */
[----:B------:R-:W-:Y:S01]  /*0480*/  FSEL R25, R25, RZ, !P0 ;  /* 0x000000ff19197208 */ /* 0x000fe20004000000 */
[----:B-1----:R-:W-:Y:S01]  /*0490*/  FADD R16, -R27, R24 ;  /* 0x000000181b107221 */ /* 0x002fe20000000100 */
[C---:B------:R-:W-:Y:S01]  /*04a0*/  FSEL R26, R22.reuse, 1, !P0 ;  /* 0x3f800000161a7808 */ /* 0x040fe20004000000 */
[----:B------:R-:W1:Y:S01]  /*04b0*/  S2UR UR5, SR_CgaCtaId ;  /* 0x00000000000579c3 */ /* 0x000e620000008800 */
[----:B------:R-:W-:Y:S01]  /*04c0*/  FSEL R22, R22, RZ, !P0 ;  /* 0x000000ff16167208 */ /* 0x000fe20004000000 */
[----:B------:R-:W-:Y:S01]  /*04d0*/  FADD R12, -R25, R4 ;  /* 0x00000004190c7221 */ /* 0x000fe20000000100 */
[----:B------:R-:W3:Y:S01]  /*04e0*/  MUFU.RCP R0, R26 ;  /* 0x0000001a00007308 */ /* 0x000ee20000001000 */
[-C--:B------:R-:W-:Y:S01]  /*04f0*/  FFMA R27, R16, R15.reuse, R27 ;  /* 0x0000000f101b7223 */ /* 0x080fe2000000001b */
[----:B------:R-:W-:Y:S01]  /*0500*/  FSEL R29, R6, RZ, !P0 ;  /* 0x000000ff061d7208 */ /* 0x000fe20004000000 */
[----:B------:R-:W-:Y:S01]  /*0510*/  FFMA R25, R12, R15, R25 ;  /* 0x0000000f0c197223 */ /* 0x000fe20000000019 */
[----:B------:R-:W-:Y:S01]  /*0520*/  UMOV UR4, 0x400 ;  /* 0x0000040000047882 */ /* 0x000fe20000000000 */
[----:B------:R-:W-:Y:S01]  /*0530*/  FADD R15, R24, -R27 ;  /* 0x8000001b180f7221 */ /* 0x000fe20000000000 */
[----:B------:R-:W-:-:S03]  /*0540*/  FSEL R27, R27, RZ, !P0 ;  /* 0x000000ff1b1b7208 */ /* 0x000fc60004000000 */
[----:B------:R-:W-:Y:S01]  /*0550*/  FFMA R15, R16, R15, R2 ;  /* 0x0000000f100f7223 */ /* 0x000fe20000000002 */
[----:B------:R-:W-:Y:S01]  /*0560*/  FADD R2, R4, -R25 ;  /* 0x8000001904027221 */ /* 0x000fe20000000000 */
[----:B------:R-:W-:Y:S01]  /*0570*/  FSEL R4, R25, RZ, !P0 ;  /* 0x000000ff19047208 */ /* 0x000fe20004000000 */
[----:B-1----:R-:W-:Y:S01]  /*0580*/  UPRMT UR4, UR5, 0x654, UR4 ;  /* 0x0000065405047896 */ /* 0x002fe20008000004 */
[----:B--2---:R-:W-:Y:S02]  /*0590*/  SEL R9, R9, RZ, !P0 ;  /* 0x000000ff09097207 */ /* 0x004fe40004000000 */
[----:B------:R-:W-:Y:S01]  /*05a0*/  SEL R17, R8, RZ, !P0 ;  /* 0x000000ff08117207 */ /* 0x000fe20004000000 */
[----:B------:R-:W-:Y:S01]  /*05b0*/  FFMA R8, R12, R2, R5 ;  /* 0x000000020c087223 */ /* 0x000fe20000000005 */
[----:B------:R-:W-:Y:S01]  /*05c0*/  FADD R5, R22, R22 ;  /* 0x0000001616057221 */ /* 0x000fe20000000000 */
[----:B------:R-:W-:Y:S01]  /*05d0*/  FADD R16, -R27, R9 ;  /* 0x000000091b107221 */ /* 0x000fe20000000100 */
[----:B------:R-:W-:-:S02]  /*05e0*/  SEL R25, R10, RZ, !P0 ;  /* 0x000000ff0a197207 */ /* 0x000fc40004000000 */
[C---:B------:R-:W-:Y:S01]  /*05f0*/  FMUL R10, R5.reuse, 16777216 ;  /* 0x4b800000050a7820 */ /* 0x040fe20000400000 */
[-C--:B---3--:R-:W-:Y:S01]  /*0600*/  FFMA R2, R16, R0.reuse, R27 ;  /* 0x0000000010027223 */ /* 0x088fe2000000001b */
[----:B------:R-:W-:Y:S01]  /*0610*/  FADD R27, -R4, R17 ;  /* 0x00000011041b7221 */ /* 0x000fe20000000100 */
[----:B------:R-:W-:Y:S01]  /*0620*/  FSETP.GEU.AND P2, PT, R5, 1.175494350822287508e-38, PT ;  /* 0x008000000500780b */ /* 0x000fe20003f4e000 */
[----:B------:R-:W-:Y:S01]  /*0630*/  FADD R12, -R29, R25 ;  /* 0x000000191d0c7221 */ /* 0x000fe20000000100 */
[----:B------:R-:W-:Y:S01]  /*0640*/  FADD R9, R9, -R2 ;  /* 0x8000000209097221 */ /* 0x000fe20000000000 */
[-C--:B------:R-:W-:Y:S01]  /*0650*/  FFMA R4, R27, R0.reuse, R4 ;  /* 0x000000001b047223 */ /* 0x080fe20000000004 */
[----:B------:R-:W-:Y:S01]  /*0660*/  SEL R11, R11, RZ, !P0 ;  /* 0x000000ff0b0b7207 */ /* 0x000fe20004000000 */
[----:B------:R-:W-:Y:S01]  /*0670*/  FFMA R6, R12, R0, R29 ;  /* 0x000000000c067223 */ /* 0x000fe2000000001d */
[----:B------:R-:W-:Y:S01]  /*0680*/  FFMA R15, R16, R9, R15 ;  /* 0x00000009100f7223 */ /* 0x000fe2000000000f */
[----:B------:R-:W-:Y:S01]  /*0690*/  FADD R17, R17, -R4 ;  /* 0x8000000411117221 */ /* 0x000fe20000000000 */
[----:B------:R-:W-:Y:S01]  /*06a0*/  FADD R9, R22, R5 ;  /* 0x0000000516097221 */ /* 0x000fe20000000000 */
[----:B------:R-:W-:Y:S01]  /*06b0*/  FADD R25, R25, -R6 ;  /* 0x8000000619197221 */ /* 0x000fe20000000000 */
[----:B------:R-:W-:Y:S01]  /*06c0*/  FSEL R2, R2, RZ, !P0 ;  /* 0x000000ff02027208 */ /* 0x000fe20004000000 */
[----:B------:R-:W-:Y:S01]  /*06d0*/  FFMA R8, R27, R17, R8 ;  /* 0x000000111b087223 */ /* 0x000fe20000000008 */
[----:B------:R-:W-:Y:S01]  /*06e0*/  FSEL R17, R10, R5, !P2 ;  /* 0x000000050a117208 */ /* 0x000fe20005000000 */
[C---:B------:R-:W-:Y:S01]  /*06f0*/  FMUL R16, R9.reuse, 16777216 ;  /* 0x4b80000009107820 */ /* 0x040fe20000400000 */
[----:B------:R-:W-:Y:S01]  /*0700*/  FSETP.GEU.AND P3, PT, R9, 1.175494350822287508e-38, PT ;  /* 0x008000000900780b */ /* 0x000fe20003f6e000 */
[----:B------:R-:W-:Y:S01]  /*0710*/  FADD R10, R22, R9 ;  /* 0x00000009160a7221 */ /* 0x000fe20000000000 */
[----:B------:R-:W-:Y:S01]  /*0720*/  FFMA R13, R12, R25, R13 ;  /* 0x000000190c0d7223 */ /* 0x000fe2000000000d */
[----:B------:R-:W-:Y:S01]  /*0730*/  FMUL R25, R22, 16777216 ;  /* 0x4b80000016197820 */ /* 0x000fe20000400000 */
[----:B------:R-:W1:Y:S01]  /*0740*/  MUFU.RCP R17, R17 ;  /* 0x0000001100117308 */ /* 0x000e620000001000 */
[----:B------:R-:W-:Y:S01]  /*0750*/  FSEL R24, R16, R9, !P3 ;  /* 0x0000000910187208 */ /* 0x000fe20005800000 */
[C---:B------:R-:W-:Y:S01]  /*0760*/  FMUL R27, R10.reuse, 16777216 ;  /* 0x4b8000000a1b7820 */ /* 0x040fe20000400000 */
[----:B------:R-:W-:-:S02]  /*0770*/  FSETP.GEU.AND P1, PT, R10, 1.175494350822287508e-38, PT ;  /* 0x008000000a00780b */ /* 0x000fc40003f2e000 */
[----:B------:R-:W-:Y:S02]  /*0780*/  FSEL R12, R25, R22, !P2 ;  /* 0x00000016190c7208 */ /* 0x000fe40005000000 */
[----:B------:R-:W-:Y:S01]  /*0790*/  FSEL R16, R27, R10, !P1 ;  /* 0x0000000a1b107208 */ /* 0x000fe20004800000 */
[----:B------:R-:W2:Y:S01]  /*07a0*/  MUFU.RCP R24, R24 ;  /* 0x0000001800187308 */ /* 0x000ea20000001000 */
[----:B------:R-:W-:Y:S02]  /*07b0*/  FSEL R27, R14, RZ, !P0 ;  /* 0x000000ff0e1b7208 */ /* 0x000fe40004000000 */
[----:B------:R-:W-:Y:S02]  /*07c0*/  FSETP.NEU.AND P2, PT, R5, RZ, PT ;  /* 0x000000ff0500720b */ /* 0x000fe40003f4d000 */
[----:B------:R-:W-:Y:S01]  /*07d0*/  FSEL R6, R6, RZ, !P0 ;  /* 0x000000ff06067208 */ /* 0x000fe20004000000 */
[----:B-1----:R-:W-:Y:S01]  /*07e0*/  FMUL R12, R17, R12 ;  /* 0x0000000c110c7220 */ /* 0x002fe20000400000 */
[CC--:B------:R-:W-:Y:S01]  /*07f0*/  FSEL R17, R25.reuse, R22.reuse, !P3 ;  /* 0x0000001619117208 */ /* 0x0c0fe20005800000 */
[----:B------:R-:W1:Y:S01]  /*0800*/  MUFU.RCP R16, R16 ;  /* 0x0000001000107308 */ /* 0x000e620000001000 */
[----:B------:R-:W-:-:S02]  /*0810*/  FSEL R25, R25, R22, !P1 ;  /* 0x0000001619197208 */ /* 0x000fc40004800000 */
[----:B------:R-:W-:Y:S02]  /*0820*/  FSEL R12, R12, RZ, P2 ;  /* 0x000000ff0c0c7208 */ /* 0x000fe40001000000 */
[----:B------:R-:W-:Y:S01]  /*0830*/  FSETP.NEU.AND P1, PT, R9, RZ, PT ;  /* 0x000000ff0900720b */ /* 0x000fe20003f2d000 */
[----:B--2---:R-:W-:Y:S01]  /*0840*/  FMUL R14, R24, R17 ;  /* 0x00000011180e7220 */ /* 0x004fe20000400000 */
[----:B------:R-:W-:Y:S01]  /*0850*/  FSEL R17, R4, RZ, !P0 ;  /* 0x000000ff04117208 */ /* 0x000fe20004000000 */
[----:B------:R-:W-:Y:S01]  /*0860*/  FADD R4, -R27, R11 ;  /* 0x0000000b1b047221 */ /* 0x000fe20000000100 */
[----:B------:R-:W-:Y:S02]  /*0870*/  FSEL R15, R15, RZ, !P0 ;  /* 0x000000ff0f0f7208 */ /* 0x000fe40004000000 */
[----:B------:R-:W-:Y:S01]  /*0880*/  FSEL R8, R8, RZ, !P0 ;  /* 0x000000ff08087208 */ /* 0x000fe20004000000 */
[----:B------:R-:W-:Y:S01]  /*0890*/  FADD R2, -R17, R2 ;  /* 0x0000000211027221 */ /* 0x000fe20000000100 */
[----:B------:R-:W-:Y:S01]  /*08a0*/  FFMA R0, R4, R0, R27 ;  /* 0x0000000004007223 */ /* 0x000fe2000000001b */
[----:B------:R-:W-:Y:S01]  /*08b0*/  FSEL R14, R14, RZ, P1 ;  /* 0x000000ff0e0e7208 */ /* 0x000fe20000800000 */
[----:B-1----:R-:W-:Y:S01]  /*08c0*/  FMUL R16, R16, R25 ;  /* 0x0000001910107220 */ /* 0x002fe20000400000 */
[C---:B------:R-:W-:Y:S01]  /*08d0*/  FFMA R17, R2.reuse, R12, R17 ;  /* 0x0000000c02117223 */ /* 0x040fe20000000011 */
[----:B------:R-:W-:Y:S01]  /*08e0*/  FADD R11, R11, -R0 ;  /* 0x800000000b0b7221 */ /* 0x000fe20000000000 */
[----:B------:R-:W-:Y:S01]  /*08f0*/  FMUL R25, R2, R2 ;  /* 0x0000000202197220 */ /* 0x000fe20000400000 */
[----:B------:R-:W-:Y:S01]  /*0900*/  FADD R2, R10, R10 ;  /* 0x0000000a0a027221 */ /* 0x000fe20000000000 */
[----:B------:R-:W-:Y:S01]  /*0910*/  FADD R6, R6, -R17 ;  /* 0x8000001106067221 */ /* 0x000fe20000000000 */
[----:B------:R-:W-:Y:S01]  /*0920*/  FFMA R7, R4, R11, R7 ;  /* 0x0000000b04077223 */ /* 0x000fe20000000007 */
[----:B------:R-:W-:Y:S01]  /*0930*/  FADD R15, R15, R8 ;  /* 0x000000080f0f7221 */ /* 0x000fe20000000000 */
[----:B------:R-:W-:Y:S01]  /*0940*/  FMUL R25, R22, R25 ;  /* 0x0000001916197220 */ /* 0x000fe20000400000 */
[----:B------:R-:W-:Y:S01]  /*0950*/  FMUL R4, R6, R6 ;  /* 0x0000000606047220 */ /* 0x000fe20000400000 */
[----:B------:R-:W-:Y:S01]  /*0960*/  FSETP.GEU.AND P3, PT, |R2|, 1.175494350822287508e-38, PT ;  /* 0x008000000200780b */ /* 0x000fe20003f6e200 */
[----:B------:R-:W-:Y:S01]  /*0970*/  FFMA R17, R6, R14, R17 ;  /* 0x0000000e06117223 */ /* 0x000fe20000000011 */
[----:B------:R-:W-:Y:S01]  /*0980*/  FSEL R0, R0, RZ, !P0 ;  /* 0x000000ff00007208 */ /* 0x000fe20004000000 */
[----:B------:R-:W-:Y:S01]  /*0990*/  FMUL R4, R5, R4 ;  /* 0x0000000405047220 */ /* 0x000fe20000400000 */
[----:B------:R-:W-:Y:S01]  /*09a0*/  FSEL R13, R13, RZ, !P0 ;  /* 0x000000ff0d0d7208 */ /* 0x000fe20004000000 */
[----:B------:R-:W-:Y:S01]  /*09b0*/  FFMA R12, R12, R25, R15 ;  /* 0x000000190c0c7223 */ /* 0x000fe2000000000f */
[----:B------:R-:W-:Y:S01]  /*09c0*/  FSETP.NEU.AND P2, PT, R10, RZ, PT ;  /* 0x000000ff0a00720b */ /* 0x000fe20003f4d000 */
[C---:B------:R-:W-:Y:S01]  /*09d0*/  FMUL R5, R2.reuse, 0.25 ;  /* 0x3e80000002057820 */ /* 0x040fe20000400000 */
[----:B------:R-:W-:Y:S01]  /*09e0*/  FSETP.GT.AND P1, PT, |R2|, 8.50705917302346158658e+37, PT ;  /* 0x7e8000000200780b */ /* 0x000fe20003f24200 */
[----:B------:R-:W-:Y:S01]  /*09f0*/  FADD R0, R0, -R17 ;  /* 0x8000001100007221 */ /* 0x000fe20000000000 */
[----:B------:R-:W-:Y:S01]  /*0a00*/  FSEL R16, R16, RZ, P2 ;  /* 0x000000ff10107208 */ /* 0x000fe20001000000 */
[----:B------:R-:W-:Y:S01]  /*0a10*/  FADD R13, R13, R12 ;  /* 0x0000000c0d0d7221 */ /* 0x000fe20000000000 */
[----:B------:R-:W-:Y:S01]  /*0a20*/  FSEL R8, R5, R2, P1 ;  /* 0x0000000205087208 */ /* 0x000fe20000800000 */
[----:B------:R-:W-:Y:S01]  /*0a30*/  FMUL R6, R0, R0 ;  /* 0x0000000000067220 */ /* 0x000fe20000400000 */
[----:B------:R-:W-:Y:S01]  /*0a40*/  FSEL R7, R7, RZ, !P0 ;  /* 0x000000ff07077208 */ /* 0x000fe20004000000 */
[----:B------:R-:W-:Y:S01]  /*0a50*/  FFMA R4, R14, R4, R13 ;  /* 0x000000040e047223 */ /* 0x000fe2000000000d */
[----:B------:R-:W-:Y:S01]  /*0a60*/  FFMA R0, R0, R16, R17 ;  /* 0x0000001000007223 */ /* 0x000fe20000000011 */
[----:B------:R-:W-:Y:S01]  /*0a70*/  @!P3 FMUL R8, R8, 16777216 ;  /* 0x4b8000000808b820 */ /* 0x000fe20000400000 */
[----:B------:R-:W-:Y:S01]  /*0a80*/  FMUL R6, R9, R6 ;  /* 0x0000000609067220 */ /* 0x000fe20000400000 */
[----:B------:R-:W-:Y:S01]  /*0a90*/  FADD R7, R7, R4 ;  /* 0x0000000407077221 */ /* 0x000fe20000000000 */
[----:B------:R-:W-:Y:S01]  /*0aa0*/  FADD R4, R2, R2 ;  /* 0x0000000202047221 */ /* 0x000fe20000000000 */
[----:B------:R-:W1:Y:S02]  /*0ab0*/  SHFL.BFLY PT, R9, R0, 0x10, 0x1f ;  /* 0x0e001f0000097f89 */ /* 0x000e6400000e0000 */
[----:B------:R-:W2:Y:S01]  /*0ac0*/  MUFU.RCP R8, R8 ;  /* 0x0000000800087308 */ /* 0x000ea20000001000 */
[----:B------:R-:W-:Y:S01]  /*0ad0*/  FFMA R6, R16, R6, R7 ;  /* 0x0000000610067223 */ /* 0x000fe20000000007 */
[----:B------:R-:W-:Y:S01]  /*0ae0*/  FMUL R7, R10, 0.25 ;  /* 0x3e8000000a077820 */ /* 0x000fe20000400000 */
[----:B------:R-:W-:-:S02]  /*0af0*/  FSETP.GEU.AND P2, PT, |R4|, 1.175494350822287508e-38, PT ;  /* 0x008000000400780b */ /* 0x000fc40003f4e200 */
[----:B------:R-:W-:Y:S01]  /*0b00*/  FSETP.GT.AND P0, PT, |R4|, 8.50705917302346158658e+37, PT ;  /* 0x7e8000000400780b */ /* 0x000fe20003f04200 */
[----:B------:R-:W3:Y:S01]  /*0b10*/  SHFL.BFLY PT, R11, R6, 0x10, 0x1f ;  /* 0x0e001f00060b7f89 */ /* 0x000ee200000e0000 */
[----:B------:R-:W-:Y:S02]  /*0b20*/  FSEL R7, R7, R10, P1 ;  /* 0x0000000a07077208 */ /* 0x000fe40000800000 */
[----:B------:R-:W-:-:S03]  /*0b30*/  FSETP.NEU.AND P1, PT, R2, RZ, PT ;  /* 0x000000ff0200720b */ /* 0x000fc60003f2d000 */
[----:B------:R-:W-:-:S04]  /*0b40*/  @!P3 FMUL R7, R7, 16777216 ;  /* 0x4b8000000707b820 */ /* 0x000fc80000400000 */
[----:B--2---:R-:W-:Y:S01]  /*0b50*/  FMUL R12, R8, R7 ;  /* 0x00000007080c7220 */ /* 0x004fe20000400000 */
[----:B------:R-:W-:-:S04]  /*0b60*/  FMUL R7, R4, 0.25 ;  /* 0x3e80000004077820 */ /* 0x000fc80000400000 */
[----:B------:R-:W-:Y:S01]  /*0b70*/  FSEL R12, R12, RZ, P1 ;  /* 0x000000ff0c0c7208 */ /* 0x000fe20000800000 */
[----:B-1----:R-:W-:Y:S01]  /*0b80*/  FADD R9, -R0, R9 ;  /* 0x0000000900097221 */ /* 0x002fe20000000100 */
[----:B------:R-:W-:Y:S02]  /*0b90*/  FSEL R14, R7, R4, P0 ;  /* 0x00000004070e7208 */ /* 0x000fe40000000000 */
[----:B------:R-:W-:Y:S01]  /*0ba0*/  FSETP.NEU.AND P1, PT, R4, RZ, PT ;  /* 0x000000ff0400720b */ /* 0x000fe20003f2d000 */
[C---:B------:R-:W-:Y:S01]  /*0bb0*/  FMUL R13, R9.reuse, R9 ;  /* 0x00000009090d7220 */ /* 0x040fe20000400000 */
[----:B------:R-:W-:Y:S01]  /*0bc0*/  FFMA R0, R9, R12, R0 ;  /* 0x0000000c09007223 */ /* 0x000fe20000000000 */
[----:B------:R-:W-:Y:S02]  /*0bd0*/  @!P2 FMUL R14, R14, 16777216 ;  /* 0x4b8000000e0ea820 */ /* 0x000fe40000400000 */
[----:B------:R-:W-:Y:S01]  /*0be0*/  FMUL R13, R10, R13 ;  /* 0x0000000d0a0d7220 */ /* 0x000fe20000400000 */
[----:B---3--:R-:W-:Y:S01]  /*0bf0*/  FADD R11, R6, R11 ;  /* 0x0000000b060b7221 */ /* 0x008fe20000000000 */
[----:B------:R-:W1:Y:S02]  /*0c00*/  SHFL.BFLY PT, R9, R0, 0x8, 0x1f ;  /* 0x0d001f0000097f89 */ /* 0x000e6400000e0000 */
[----:B------:R-:W2:Y:S01]  /*0c10*/  MUFU.RCP R14, R14 ;  /* 0x0000000e000e7308 */ /* 0x000ea20000001000 */
[----:B------:R-:W-:Y:S01]  /*0c20*/  FFMA R11, R12, R13, R11 ;  /* 0x0000000d0c0b7223 */ /* 0x000fe2000000000b */
[----:B------:R-:W-:Y:S01]  /*0c30*/  FSEL R13, R5, R2, P0 ;  /* 0x00000002050d7208 */ /* 0x000fe20000000000 */
[----:B------:R-:W-:-:S03]  /*0c40*/  FADD R5, R4, R4 ;  /* 0x0000000404057221 */ /* 0x000fc60000000000 */
[----:B------:R-:W3:Y:S01]  /*0c50*/  SHFL.BFLY PT, R8, R11, 0x8, 0x1f ;  /* 0x0d001f000b087f89 */ /* 0x000ee200000e0000 */
[----:B------:R-:W-:Y:S01]  /*0c60*/  @!P2 FMUL R13, R13, 16777216 ;  /* 0x4b8000000d0da820 */ /* 0x000fe20000400000 */
[C---:B------:R-:W-:Y:S01]  /*0c70*/  FSETP.GEU.AND P2, PT, |R5|.reuse, 1.175494350822287508e-38, PT ;  /* 0x008000000500780b */ /* 0x040fe20003f4e200 */
[C---:B------:R-:W-:Y:S01]  /*0c80*/  FMUL R6, R5.reuse, 0.25 ;  /* 0x3e80000005067820 */ /* 0x040fe20000400000 */
[----:B------:R-:W-:-:S04]  /*0c90*/  FSETP.GT.AND P0, PT, |R5|, 8.50705917302346158658e+37, PT ;  /* 0x7e8000000500780b */ /* 0x000fc80003f04200 */
[----:B------:R-:W-:Y:S01]  /*0ca0*/  FSEL R10, R6, R5, P0 ;  /* 0x00000005060a7208 */ /* 0x000fe20000000000 */
[----:B--2---:R-:W-:Y:S01]  /*0cb0*/  FMUL R13, R14, R13 ;  /* 0x0000000d0e0d7220 */ /* 0x004fe20000400000 */
[----:B------:R-:W-:Y:S02]  /*0cc0*/  FSEL R7, R7, R4, P0 ;  /* 0x0000000407077208 */ /* 0x000fe40000000000 */
[----:B------:R-:W-:Y:S02]  /*0cd0*/  FSETP.NEU.AND P0, PT, R5, RZ, PT ;  /* 0x000000ff0500720b */ /* 0x000fe40003f0d000 */
[----:B------:R-:W-:Y:S01]  /*0ce0*/  FSEL R13, R13, RZ, P1 ;  /* 0x000000ff0d0d7208 */ /* 0x000fe20000800000 */
[----:B------:R-:W-:Y:S01]  /*0cf0*/  @!P2 FMUL R10, R10, 16777216 ;  /* 0x4b8000000a0aa820 */ /* 0x000fe20000400000 */
[----:B-1----:R-:W-:Y:S01]  /*0d00*/  FADD R9, -R0, R9 ;  /* 0x0000000900097221 */ /* 0x002fe20000000100 */
[----:B------:R-:W-:Y:S01]  /*0d10*/  @!P2 FMUL R7, R7, 16777216 ;  /* 0x4b8000000707a820 */ /* 0x000fe20000400000 */
[----:B------:R-:W-:-:S02]  /*0d20*/  ISETP.GE.AND P2, PT, R23, 0x10, PT ;  /* 0x000000101700780c */ /* 0x000fc40003f46270 */
[C---:B------:R-:W-:Y:S01]  /*0d30*/  FMUL R15, R9.reuse, R9 ;  /* 0x00000009090f7220 */ /* 0x040fe20000400000 */
[----:B------:R-:W-:Y:S01]  /*0d40*/  FFMA R0, R9, R13, R0 ;  /* 0x0000000d09007223 */ /* 0x000fe20000000000 */
[----:B------:R-:W1:Y:S02]  /*0d50*/  MUFU.RCP R10, R10 ;  /* 0x0000000a000a7308 */ /* 0x000e640000001000 */
[----:B------:R-:W-:Y:S01]  /*0d60*/  FMUL R15, R2, R15 ;  /* 0x0000000f020f7220 */ /* 0x000fe20000400000 */
[----:B---3--:R-:W-:Y:S01]  /*0d70*/  FADD R8, R11, R8 ;  /* 0x000000080b087221 */ /* 0x008fe20000000000 */
[----:B------:R-:W2:Y:S01]  /*0d80*/  SHFL.BFLY PT, R9, R0, 0x4, 0x1f ;  /* 0x0c801f0000097f89 */ /* 0x000ea200000e0000 */
[----:B------:R-:W-:Y:S02]  /*0d90*/  FADD R2, R5, R5 ;  /* 0x0000000505027221 */ /* 0x000fe40000000000 */
[----:B------:R-:W-:-:S03]  /*0da0*/  FFMA R8, R13, R15, R8 ;  /* 0x0000000f0d087223 */ /* 0x000fc60000000008 */
[----:B------:R-:W-:Y:S02]  /*0db0*/  FSETP.GEU.AND P1, PT, |R2|, 1.175494350822287508e-38, PT ;  /* 0x008000000200780b */ /* 0x000fe40003f2e200 */
[----:B------:R-:W3:Y:S01]  /*0dc0*/  SHFL.BFLY PT, R11, R8, 0x4, 0x1f ;  /* 0x0c801f00080b7f89 */ /* 0x000ee200000e0000 */
[----:B-1----:R-:W-:-:S05]  /*0dd0*/  FMUL R7, R10, R7 ;  /* 0x000000070a077220 */ /* 0x002fca0000400000 */
[----:B------:R-:W-:Y:S01]  /*0de0*/  FSEL R12, R7, RZ, P0 ;  /* 0x000000ff070c7208 */ /* 0x000fe20000000000 */
[C---:B------:R-:W-:Y:S01]  /*0df0*/  FMUL R7, R2.reuse, 0.25 ;  /* 0x3e80000002077820 */ /* 0x040fe20000400000 */
[----:B------:R-:W-:-:S04]  /*0e00*/  FSETP.GT.AND P0, PT, |R2|, 8.50705917302346158658e+37, PT ;  /* 0x7e8000000200780b */ /* 0x000fc80003f04200 */
[----:B------:R-:W-:Y:S01]  /*0e10*/  FSEL R10, R7, R2, P0 ;  /* 0x00000002070a7208 */ /* 0x000fe20000000000 */
[----:B--2---:R-:W-:-:S04]  /*0e20*/  FADD R9, -R0, R9 ;  /* 0x0000000900097221 */ /* 0x004fc80000000100 */
[----:B------:R-:W-:Y:S01]  /*0e30*/  @!P1 FMUL R10, R10, 16777216 ;  /* 0x4b8000000a0a9820 */ /* 0x000fe20000400000 */
[C---:B------:R-:W-:Y:S01]  /*0e40*/  FMUL R13, R9.reuse, R9 ;  /* 0x00000009090d7220 */ /* 0x040fe20000400000 */
[----:B------:R-:W-:-:S03]  /*0e50*/  FFMA R0, R9, R12, R0 ;  /* 0x0000000c09007223 */ /* 0x000fc60000000000 */
[----:B------:R-:W-:Y:S01]  /*0e60*/  FMUL R13, R4, R13 ;  /* 0x0000000d040d7220 */ /* 0x000fe20000400000 */
[----:B---3--:R-:W-:Y:S01]  /*0e70*/  FADD R11, R8, R11 ;  /* 0x0000000b080b7221 */ /* 0x008fe20000000000 */
[----:B------:R-:W1:Y:S01]  /*0e80*/  SHFL.BFLY PT, R9, R0, 0x2, 0x1f ;  /* 0x0c401f0000097f89 */ /* 0x000e6200000e0000 */
[----:B------:R-:W2:Y:S01]  /*0e90*/  MUFU.RCP R10, R10 ;  /* 0x0000000a000a7308 */ /* 0x000ea20000001000 */
[----:B------:R-:W-:Y:S01]  /*0ea0*/  FADD R4, R2, R2 ;  /* 0x0000000202047221 */ /* 0x000fe20000000000 */
[----:B------:R-:W-:Y:S01]  /*0eb0*/  FFMA R11, R12, R13, R11 ;  /* 0x0000000d0c0b7223 */ /* 0x000fe2000000000b */
[----:B------:R-:W-:Y:S02]  /*0ec0*/  FSEL R13, R6, R5, P0 ;  /* 0x00000005060d7208 */ /* 0x000fe40000000000 */
[----:B------:R-:W-:Y:S01]  /*0ed0*/  FSETP.NEU.AND P0, PT, R2, RZ, PT ;  /* 0x000000ff0200720b */ /* 0x000fe20003f0d000 */
[C---:B------:R-:W-:Y:S01]  /*0ee0*/  FMUL R15, R4.reuse, 0.25 ;  /* 0x3e800000040f7820 */ /* 0x040fe20000400000 */
[----:B------:R-:W3:Y:S01]  /*0ef0*/  SHFL.BFLY PT, R8, R11, 0x2, 0x1f ;  /* 0x0c401f000b087f89 */ /* 0x000ee200000e0000 */
[----:B------:R-:W-:Y:S01]  /*0f00*/  @!P1 FMUL R13, R13, 16777216 ;  /* 0x4b8000000d0d9820 */ /* 0x000fe20000400000 */
[----:B------:R-:W-:-:S03]  /*0f10*/  FSETP.GEU.AND P1, PT, |R4|, 1.175494350822287508e-38, PT ;  /* 0x008000000400780b */ /* 0x000fc60003f2e200 */
[----:B--2---:R-:W-:Y:S01]  /*0f20*/  FMUL R13, R10, R13 ;  /* 0x0000000d0a0d7220 */ /* 0x004fe20000400000 */
[----:B------:R-:W-:-:S04]  /*0f30*/  SHF.R.U32.HI R10, RZ, 0x3, R23 ;  /* 0x00000003ff0a7819 */ /* 0x000fc80000011617 */
[----:B------:R-:W-:Y:S02]  /*0f40*/  FSEL R13, R13, RZ, P0 ;  /* 0x000000ff0d0d7208 */ /* 0x000fe40000000000 */
[----:B------:R-:W-:Y:S01]  /*0f50*/  FSETP.GT.AND P0, PT, |R4|, 8.50705917302346158658e+37, PT ;  /* 0x7e8000000400780b */ /* 0x000fe20003f04200 */
[----:B-1----:R-:W-:-:S03]  /*0f60*/  FADD R9, -R0, R9 ;  /* 0x0000000900097221 */ /* 0x002fc60000000100 */
[----:B------:R-:W-:Y:S01]  /*0f70*/  FSEL R15, R15, R4, P0 ;  /* 0x000000040f0f7208 */ /* 0x000fe20000000000 */
[C---:B------:R-:W-:Y:S01]  /*0f80*/  FMUL R6, R9.reuse, R9 ;  /* 0x0000000909067220 */ /* 0x040fe20000400000 */
[----:B------:R-:W-:-:S03]  /*0f90*/  FFMA R0, R9, R13, R0 ;  /* 0x0000000d09007223 */ /* 0x000fc60000000000 */
[----:B------:R-:W-:Y:S01]  /*0fa0*/  FMUL R6, R5, R6 ;  /* 0x0000000605067220 */ /* 0x000fe20000400000 */
[----:B---3--:R-:W-:Y:S01]  /*0fb0*/  FADD R8, R11, R8 ;  /* 0x000000080b087221 */ /* 0x008fe20000000000 */
[----:B------:R-:W1:Y:S01]  /*0fc0*/  SHFL.BFLY PT, R5, R0, 0x1, 0x1f ;  /* 0x0c201f0000057f89 */ /* 0x000e6200000e0000 */
[----:B------:R-:W-:Y:S01]  /*0fd0*/  @!P1 FMUL R15, R15, 16777216 ;  /* 0x4b8000000f0f9820 */ /* 0x000fe20000400000 */
[----:B------:R-:W-:Y:S01]  /*0fe0*/  LOP3.LUT R11, R10, 0x3c, RZ, 0xc0, !PT ;  /* 0x0000003c0a0b7812 */ /* 0x000fe200078ec0ff */
[----:B------:R-:W-:Y:S01]  /*0ff0*/  FFMA R6, R13, R6, R8 ;  /* 0x000000060d067223 */ /* 0x000fe20000000008 */
[----:B------:R-:W-:Y:S02]  /*1000*/  FSEL R8, R7, R2, P0 ;  /* 0x0000000207087208 */ /* 0x000fe40000000000 */
[----:B------:R-:W-:Y:S01]  /*1010*/  FSETP.NEU.AND P0, PT, R4, RZ, PT ;  /* 0x000000ff0400720b */ /* 0x000fe20003f0d000 */
[----:B------:R-:W2:Y:S01]  /*1020*/  MUFU.RCP R15, R15 ;  /* 0x0000000f000f7308 */ /* 0x000ea20000001000 */
[----:B------:R-:W3:Y:S01]  /*1030*/  SHFL.BFLY PT, R9, R6, 0x1, 0x1f ;  /* 0x0c201f0006097f89 */ /* 0x000ee200000e0000 */
[----:B------:R-:W-:Y:S01]  /*1040*/  @!P1 FMUL R8, R8, 16777216 ;  /* 0x4b80000008089820 */ /* 0x000fe20000400000 */
[----:B------:R-:W-:-:S03]  /*1050*/  LOP3.LUT P1, RZ, R23, 0x1f, RZ, 0xc0, !PT ;  /* 0x0000001f17ff7812 */ /* 0x000fc6000782c0ff */
[----:B--2---:R-:W-:-:S10]  /*1060*/  FMUL R8, R15, R8 ;  /* 0x000000080f087220 */ /* 0x004fd40000400000 */
[----:B------:R-:W-:Y:S01]  /*1070*/  @!P1 STS [R11+UR4+0x80], R4 ;  /* 0x000080040b009988 */ /* 0x000fe20008000804 */
[----:B-1----:R-:W-:Y:S01]  /*1080*/  FADD R5, -R0, R5 ;  /* 0x0000000500057221 */ /* 0x002fe20000000100 */
[----:B------:R-:W-:-:S03]  /*1090*/  FSEL R8, R8, RZ, P0 ;  /* 0x000000ff08087208 */ /* 0x000fc60000000000 */
[----:B------:R-:W-:Y:S01]  /*10a0*/  FMUL R7, R5, R5 ;  /* 0x0000000505077220 */ /* 0x000fe20000400000 */
[----:B---3--:R-:W-:-:S03]  /*10b0*/  FADD R9, R6, R9 ;  /* 0x0000000906097221 */ /* 0x008fc60000000000 */
[----:B------:R-:W-:Y:S01]  /*10c0*/  FMUL R7, R2, R7 ;  /* 0x0000000702077220 */ /* 0x000fe20000400000 */
[----:B------:R-:W-:-:S03]  /*10d0*/  FFMA R2, R5, R8, R0 ;  /* 0x0000000805027223 */ /* 0x000fc60000000000 */
[----:B------:R-:W-:Y:S02]  /*10e0*/  FFMA R8, R8, R7, R9 ;  /* 0x0000000708087223 */ /* 0x000fe40000000009 */
[----:B------:R-:W-:Y:S04]  /*10f0*/  @!P1 STS [R11+UR4], R2 ;  /* 0x000000020b009988 */ /* 0x000fe80008000804 */
[----:B------:R-:W-:Y:S01]  /*1100*/  @!P1 STS [R11+UR4+0x40], R8 ;  /* 0x000040080b009988 */ /* 0x000fe20008000804 */
[----:B------:R-:W-:Y:S06]  /*1110*/  BAR.SYNC.DEFER_BLOCKING 0x0 ;  /* 0x0000000000007b1d */ /* 0x000fec0000010000 */
[----:B------:R-:W1:Y:S04]  /*1120*/  @!P2 LDS R20, [R19+UR4+0x80] ;  /* 0x000080041314a984 */ /* 0x000e680008000800 */
[----:B------:R-:W-:Y:S04]  /*1130*/  @!P2 LDS R18, [R19+UR4] ;  /* 0x000000041312a984 */ /* 0x000fe80008000800 */
[----:B------:R-:W2:Y:S04]  /*1140*/  @!P2 LDS R21, [R19+UR4+0x40] ;  /* 0x000040041315a984 */ /* 0x000ea80008000800 */
[----:B-1----:R-:W1:Y:S04]  /*1150*/  SHFL.BFLY PT, R9, R20, 0x8, 0x1f ;  /* 0x0d001f0014097f89 */ /* 0x002e6800000e0000 */
[----:B--2---:R-:W2:Y:S01]  /*1160*/  SHFL.BFLY PT, R4, R21, 0x8, 0x1f ;  /* 0x0d001f0015047f89 */ /* 0x004ea200000e0000 */
[----:B-1----:R-:W-:-:S04]  /*1170*/  FADD R0, R20, R9 ;  /* 0x0000000914007221 */ /* 0x002fc80000000000 */
[C---:B------:R-:W-:Y:S01]  /*1180*/  FMUL R7, R0.reuse, 0.25 ;  /* 0x3e80000000077820 */ /* 0x040fe20000400000 */
[C---:B------:R-:W-:Y:S01]  /*1190*/  FSETP.GEU.AND P1, PT, |R0|.reuse, 1.175494350822287508e-38, PT ;  /* 0x008000000000780b */ /* 0x040fe20003f2e200 */
[----:B------:R-:W1:Y:S01]  /*11a0*/  SHFL.BFLY PT, R5, R0, 0x4, 0x1f ;  /* 0x0c801f0000057f89 */ /* 0x000e6200000e0000 */
[----:B------:R-:W-:Y:S01]  /*11b0*/  FSETP.GT.AND P0, PT, |R0|, 8.50705917302346158658e+37, PT ;  /* 0x7e8000000000780b */ /* 0x000fe20003f04200 */
[----:B--2---:R-:W-:-:S03]  /*11c0*/  FADD R21, R21, R4 ;  /* 0x0000000415157221 */ /* 0x004fc60000000000 */
[----:B------:R-:W-:Y:S02]  /*11d0*/  FSEL R6, R7, R0, P0 ;  /* 0x0000000007067208 */ /* 0x000fe40000000000 */
[----:B------:R-:W2:Y:S05]  /*11e0*/  SHFL.BFLY PT, R7, R18, 0x8, 0x1f ;  /* 0x0d001f0012077f89 */ /* 0x000eaa00000e0000 */
[----:B------:R-:W-:Y:S02]  /*11f0*/  @!P1 FMUL R6, R6, 16777216 ;  /* 0x4b80000006069820 */ /* 0x000fe40000400000 */
[----:B------:R-:W-:-:S04]  /*1200*/  @P0 FMUL R9, R9, 0.25 ;  /* 0x3e80000009090820 */ /* 0x000fc80000400000 */
[----:B------:R-:W3:Y:S01]  /*1210*/  MUFU.RCP R6, R6 ;  /* 0x0000000600067308 */ /* 0x000ee20000001000 */
[----:B------:R-:W-:Y:S01]  /*1220*/  @!P1 FMUL R9, R9, 16777216 ;  /* 0x4b80000009099820 */ /* 0x000fe20000400000 */
[C---:B------:R-:W-:Y:S01]  /*1230*/  FSETP.NEU.AND P1, PT, R0.reuse, RZ, PT ;  /* 0x000000ff0000720b */ /* 0x040fe20003f2d000 */
[----:B-1----:R-:W-:-:S04]  /*1240*/  FADD R2, R0, R5 ;  /* 0x0000000500027221 */ /* 0x002fc80000000000 */
[C---:B------:R-:W-:Y:S01]  /*1250*/  FMUL R13, R2.reuse, 0.25 ;  /* 0x3e800000020d7820 */ /* 0x040fe20000400000 */
[C---:B------:R-:W-:Y:S02]  /*1260*/  FSETP.GEU.AND P2, PT, |R2|.reuse, 1.175494350822287508e-38, PT ;  /* 0x008000000200780b */ /* 0x040fe40003f4e200 */
[----:B------:R-:W-:Y:S01]  /*1270*/  FSETP.GT.AND P0, PT, |R2|, 8.50705917302346158658e+37, PT ;  /* 0x7e8000000200780b */ /* 0x000fe20003f04200 */
[----:B---3--:R-:W-:Y:S01]  /*1280*/  FMUL R8, R6, R9 ;  /* 0x0000000906087220 */ /* 0x008fe20000400000 */
[----:B--2---:R-:W-:Y:S02]  /*1290*/  FADD R9, -R18, R7 ;  /* 0x0000000712097221 */ /* 0x004fe40000000100 */
[----:B------:R-:W-:Y:S01]  /*12a0*/  FSEL R13, R13, R2, P0 ;  /* 0x000000020d0d7208 */ /* 0x000fe20000000000 */
[----:B------:R-:W1:Y:S01]  /*12b0*/  SHFL.BFLY PT, R7, R2, 0x2, 0x1f ;  /* 0x0c401f0002077f89 */ /* 0x000e6200000e0000 */
[----:B------:R-:W-:Y:S01]  /*12c0*/  FSEL R8, R8, RZ, P1 ;  /* 0x000000ff08087208 */ /* 0x000fe20000800000 */
[----:B------:R-:W-:Y:S01]  /*12d0*/  FMUL R11, R9, R9 ;  /* 0x00000009090b7220 */ /* 0x000fe20000400000 */
[----:B------:R-:W-:-:S03]  /*12e0*/  FSETP.NEU.AND P1, PT, R2, RZ, PT ;  /* 0x000000ff0200720b */ /* 0x000fc60003f2d000 */
[----:B------:R-:W-:Y:S01]  /*12f0*/  @!P2 FMUL R13, R13, 16777216 ;  /* 0x4b8000000d0da820 */ /* 0x000fe20000400000 */
[----:B------:R-:W-:Y:S01]  /*1300*/  FFMA R9, R9, R8, R18 ;  /* 0x0000000809097223 */ /* 0x000fe20000000012 */
[----:B------:R-:W-:Y:S01]  /*1310*/  FMUL R11, R20, R11 ;  /* 0x0000000b140b7220 */ /* 0x000fe20000400000 */
[----:B------:R-:W-:Y:S01]  /*1320*/  @P0 FMUL R5, R5, 0.25 ;  /* 0x3e80000005050820 */ /* 0x000fe20000400000 */
[----:B------:R-:W2:Y:S02]  /*1330*/  MUFU.RCP R10, R13 ;  /* 0x0000000d000a7308 */ /* 0x000ea40000001000 */
[----:B------:R-:W3:Y:S01]  /*1340*/  SHFL.BFLY PT, R6, R9, 0x4, 0x1f ;  /* 0x0c801f0009067f89 */ /* 0x000ee200000e0000 */
[----:B------:R-:W-:Y:S01]  /*1350*/  FFMA R11, R8, R11, R21 ;  /* 0x0000000b080b7223 */ /* 0x000fe20000000015 */
[----:B------:R-:W-:-:S04]  /*1360*/  @!P2 FMUL R5, R5, 16777216 ;  /* 0x4b8000000505a820 */ /* 0x000fc80000400000 */
[----:B------:R-:W4:Y:S01]  /*1370*/  SHFL.BFLY PT, R8, R11, 0x4, 0x1f ;  /* 0x0c801f000b087f89 */ /* 0x000f2200000e0000 */
[----:B-1----:R-:W-:Y:S01]  /*1380*/  FADD R4, R2, R7 ;  /* 0x0000000702047221 */ /* 0x002fe20000000000 */
[----:B--2---:R-:W-:-:S03]  /*1390*/  FMUL R10, R10, R5 ;  /* 0x000000050a0a7220 */ /* 0x004fc60000400000 */
[C---:B------:R-:W-:Y:S01]  /*13a0*/  FMUL R5, R4.reuse, 0.25 ;  /* 0x3e80000004057820 */ /* 0x040fe20000400000 */
[C---:B------:R-:W-:Y:S02]  /*13b0*/  FSETP.GEU.AND P2, PT, |R4|.reuse, 1.175494350822287508e-38, PT ;  /* 0x008000000400780b */ /* 0x040fe40003f4e200 */
[----:B------:R-:W-:Y:S02]  /*13c0*/  FSETP.GT.AND P0, PT, |R4|, 8.50705917302346158658e+37, PT ;  /* 0x7e8000000400780b */ /* 0x000fe40003f04200 */
[----:B------:R-:W-:Y:S02]  /*13d0*/  FSEL R10, R10, RZ, P1 ;  /* 0x000000ff0a0a7208 */ /* 0x000fe40000800000 */
[----:B------:R-:W-:Y:S01]  /*13e0*/  FSEL R12, R5, R4, P0 ;  /* 0x00000004050c7208 */ /* 0x000fe20000000000 */
[----:B---3--:R-:W-:Y:S01]  /*13f0*/  FADD R6, -R9, R6 ;  /* 0x0000000609067221 */ /* 0x008fe20000000100 */
[----:B------:R-:W1:Y:S03]  /*1400*/  SHFL.BFLY PT, R5, R4, 0x1, 0x1f ;  /* 0x0c201f0004057f89 */ /* 0x000e6600000e0000 */
[C---:B------:R-:W-:Y:S01]  /*1410*/  FMUL R13, R6.reuse, R6 ;  /* 0x00000006060d7220 */ /* 0x040fe20000400000 */
[----:B------:R-:W-:Y:S01]  /*1420*/  FFMA R6, R6, R10, R9 ;  /* 0x0000000a06067223 */ /* 0x000fe20000000009 */
[----:B------:R-:W-:Y:S01]  /*1430*/  @!P2 FMUL R12, R12, 16777216 ;  /* 0x4b8000000c0ca820 */ /* 0x000fe20000400000 */
[----:B----4-:R-:W-:Y:S01]  /*1440*/  FADD R11, R11, R8 ;  /* 0x000000080b0b7221 */ /* 0x010fe20000000000 */
[----:B------:R-:W-:Y:S01]  /*1450*/  FMUL R13, R0, R13 ;  /* 0x0000000d000d7220 */ /* 0x000fe20000400000 */
[----:B------:R-:W-:Y:S01]  /*1460*/  @P0 FMUL R7, R7, 0.25 ;  /* 0x3e80000007070820 */ /* 0x000fe20000400000 */
[----:B------:R-:W2:Y:S01]  /*1470*/  SHFL.BFLY PT, R9, R6, 0x2, 0x1f ;  /* 0x0c401f0006097f89 */ /* 0x000ea200000e0000 */
[----:B------:R-:W-:Y:S01]  /*1480*/  FSETP.NEU.AND P0, PT, R4, RZ, PT ;  /* 0x000000ff0400720b */ /* 0x000fe20003f0d000 */
[----:B------:R-:W3:Y:S01]  /*1490*/  MUFU.RCP R12, R12 ;  /* 0x0000000c000c7308 */ /* 0x000ee20000001000 */
[----:B------:R-:W-:Y:S01]  /*14a0*/  FFMA R11, R10, R13, R11 ;  /* 0x0000000d0a0b7223 */ /* 0x000fe2000000000b */
[----:B------:R-:W-:-:S04]  /*14b0*/  @!P2 FMUL R7, R7, 16777216 ;  /* 0x4b8000000707a820 */ /* 0x000fc80000400000 */
[----:B------:R-:W4:Y:S01]  /*14c0*/  SHFL.BFLY PT, R8, R11, 0x2, 0x1f ;  /* 0x0c401f000b087f89 */ /* 0x000f2200000e0000 */
[----:B-1----:R-:W-:Y:S01]  /*14d0*/  FADD R0, R4, R5 ;  /* 0x0000000504007221 */ /* 0x002fe20000000000 */
[----:B---3--:R-:W-:-:S03]  /*14e0*/  FMUL R7, R12, R7 ;  /* 0x000000070c077220 */ /* 0x008fc60000400000 */
[C---:B------:R-:W-:Y:S01]  /*14f0*/  FMUL R13, R0.reuse, 0.25 ;  /* 0x3e800000000d7820 */ /* 0x040fe20000400000 */
[----:B------:R-:W-:Y:S02]  /*1500*/  FSETP.GEU.AND P1, PT, |R0|, 1.175494350822287508e-38, PT ;  /* 0x008000000000780b */ /* 0x000fe40003f2e200 */
[----:B------:R-:W-:Y:S01]  /*1510*/  FSEL R7, R7, RZ, P0 ;  /* 0x000000ff07077208 */ /* 0x000fe20000000000 */
[----:B--2---:R-:W-:Y:S01]  /*1520*/  FADD R9, -R6, R9 ;  /* 0x0000000906097221 */ /* 0x004fe20000000100 */
[----:B------:R-:W-:-:S03]  /*1530*/  FSETP.GT.AND P0, PT, |R0|, 8.50705917302346158658e+37, PT ;  /* 0x7e8000000000780b */ /* 0x000fc60003f04200 */
[C---:B------:R-:W-:Y:S01]  /*1540*/  FFMA R6, R9.reuse, R7, R6 ;  /* 0x0000000709067223 */ /* 0x040fe20000000006 */
[----:B------:R-:W-:Y:S01]  /*1550*/  FMUL R9, R9, R9 ;  /* 0x0000000909097220 */ /* 0x000fe20000400000 */
[----:B------:R-:W-:Y:S01]  /*1560*/  FSEL R13, R13, R0, P0 ;  /* 0x000000000d0d7208 */ /* 0x000fe20000000000 */
[----:B----4-:R-:W-:Y:S02]  /*1570*/  FADD R8, R11, R8 ;  /* 0x000000080b087221 */ /* 0x010fe40000000000 */
[----:B------:R-:W-:Y:S01]  /*1580*/  FMUL R9, R2, R9 ;  /* 0x0000000902097220 */ /* 0x000fe20000400000 */
[----:B------:R-:W1:Y:S01]  /*1590*/  SHFL.BFLY PT, R11, R6, 0x1, 0x1f ;  /* 0x0c201f00060b7f89 */ /* 0x000e6200000e0000 */
[----:B------:R-:W-:Y:S02]  /*15a0*/  @!P1 FMUL R13, R13, 16777216 ;  /* 0x4b8000000d0d9820 */ /* 0x000fe40000400000 */
[----:B------:R-:W-:Y:S01]  /*15b0*/  FFMA R8, R7, R9, R8 ;  /* 0x0000000907087223 */ /* 0x000fe20000000008 */
[----:B------:R-:W-:Y:S01]  /*15c0*/  @P0 FMUL R5, R5, 0.25 ;  /* 0x3e80000005050820 */ /* 0x000fe20000400000 */
[----:B------:R-:W2:Y:S01]  /*15d0*/  MUFU.RCP R2, R13 ;  /* 0x0000000d00027308 */ /* 0x000ea20000001000 */
[----:B------:R-:W-:-:S02]  /*15e0*/  LOP3.LUT P0, RZ, R23, 0xf, RZ, 0xc0, !PT ;  /* 0x0000000f17ff7812 */ /* 0x000fc4000780c0ff */
[----:B------:R-:W3:Y:S01]  /*15f0*/  SHFL.BFLY PT, R7, R8, 0x1, 0x1f ;  /* 0x0c201f0008077f89 */ /* 0x000ee200000e0000 */
[----:B------:R-:W-:Y:S01]  /*1600*/  @!P1 FMUL R5, R5, 16777216 ;  /* 0x4b80000005059820 */ /* 0x000fe20000400000 */
[----:B------:R-:W-:Y:S02]  /*1610*/  FSETP.NEU.AND P1, PT, R0, RZ, PT ;  /* 0x000000ff0000720b */ /* 0x000fe40003f2d000 */
[----:B------:R-:W-:Y:S01]  /*1620*/  ISETP.LT.AND P0, PT, R23, 0x10, !P0 ;  /* 0x000000101700780c */ /* 0x000fe20004701270 */
[----:B--2---:R-:W-:Y:S01]  /*1630*/  FMUL R2, R2, R5 ;  /* 0x0000000502027220 */ /* 0x004fe20000400000 */
[----:B-1----:R-:W-:-:S04]  /*1640*/  FADD R11, -R6, R11 ;  /* 0x0000000b060b7221 */ /* 0x002fc80000000100 */
[----:B------:R-:W-:-:S07]  /*1650*/  FSEL R2, R2, RZ, P1 ;  /* 0x000000ff02027208 */ /* 0x000fce0000800000 */
[----:B------:R-:W-:Y:S01]  /*1660*/  @P0 STS [R19+UR4+0x80], R0 ;  /* 0x0000800013000988 */ /* 0x000fe20008000804 */
[----:B------:R-:W-:Y:S01]  /*1670*/  FMUL R5, R11, R11 ;  /* 0x0000000b0b057220 */ /* 0x000fe20000400000 */
[----:B---3--:R-:W-:-:S03]  /*1680*/  FADD R7, R8, R7 ;  /* 0x0000000708077221 */ /* 0x008fc60000000000 */
[----:B------:R-:W-:Y:S01]  /*1690*/  FMUL R5, R4, R5 ;  /* 0x0000000504057220 */ /* 0x000fe20000400000 */
[----:B------:R-:W-:-:S03]  /*16a0*/  FFMA R8, R11, R2, R6 ;  /* 0x000000020b087223 */ /* 0x000fc60000000006 */
[----:B------:R-:W-:Y:S02]  /*16b0*/  FFMA R2, R2, R5, R7 ;  /* 0x0000000502027223 */ /* 0x000fe40000000007 */
[----:B------:R-:W-:Y:S01]  /*16c0*/  @P0 STS [R19+UR4], R8 ;  /* 0x0000000813000988 */ /* 0x000fe20008000804 */
[----:B------:R-:W1:Y:S03]  /*16d0*/  LDC.64 R4, c[0x0][0x218] ;  /* 0x00008600ff047b82 */ /* 0x000e660000000a00 */
[----:B------:R-:W-:Y:S05]  /*16e0*/  @P0 STS [R19+UR4+0x40], R2 ;  /* 0x0000400213000988 */ /* 0x000fea0008000804 */
[----:B------:R-:W-:Y:S01]  /*16f0*/  BAR.SYNC.DEFER_BLOCKING 0x0 ;  /* 0x0000000000007b1d */ /* 0x000fe20000010000 */
[----:B------:R-:W-:-:S04]  /*1700*/  LOP3.LUT P0, RZ, R23, 0x1ff, RZ, 0xc0, !PT ;  /* 0x000001ff17ff7812 */ /* 0x000fc8000780c0ff */
[----:B------:R-:W-:-:S03]  /*1710*/  ISETP.LT.AND P0, PT, R3, 0x80, !P0 ;  /* 0x000000800300780c */ /* 0x000fc60004701270 */
[----:B------:R-:W2:Y:S01]  /*1720*/  LDC.64 R6, c[0x0][0x220] ;  /* 0x00008800ff067b82 */ /* 0x000ea20000000a00 */
[C---:B-1----:R-:W-:Y:S01]  /*1730*/  IMAD.WIDE R4, R3.reuse, 0x4, R4 ;  /* 0x0000000403047825 */ /* 0x042fe200078e0204 */
[----:B------:R-:W1:Y:S04]  /*1740*/  LDS R9, [UR4] ;  /* 0x00000004ff097984 */ /* 0x000e680008000800 */
[----:B------:R-:W3:Y:S01]  /*1750*/  LDS R11, [UR4+0x40] ;  /* 0x00004004ff0b7984 */ /* 0x000ee20008000800 */
[----:B--2---:R-:W-:-:S03]  /*1760*/  IMAD.WIDE R6, R3, 0x4, R6 ;  /* 0x0000000403067825 */ /* 0x004fc600078e0206 */
[----:B-1----:R1:W-:Y:S04]  /*1770*/  @P0 STG.E desc[UR6][R4.64], R9 ;  /* 0x0000000904000986 */ /* 0x0023e8000c101906 */
[----:B---3--:R1:W-:Y:S01]  /*1780*/  @P0 STG.E desc[UR6][R6.64], R11 ;  /* 0x0000000b06000986 */ /* 0x0083e2000c101906 */
[----:B------:R-:W-:Y:S05]  /*1790*/  @!P0 EXIT ;  /* 0x000000000000894d */ /* 0x000fea0003800000 */
[----:B-1----:R-:W0:Y:S01]  /*17a0*/  LDS R7, [UR4+0x80] ;  /* 0x00008004ff077984 */ /* 0x002e220008000800 */
[----:B------:R-:W1:Y:S02]  /*17b0*/  LDC.64 R4, c[0x0][0x228] ;  /* 0x00008a00ff047b82 */ /* 0x000e640000000a00 */
[----:B-1----:R-:W-:-:S05]  /*17c0*/  IMAD.WIDE R2, R3, 0x4, R4 ;  /* 0x0000000403027825 */ /* 0x002fca00078e0204 */
[----:B0-----:R-:W-:Y:S01]  /*17d0*/  STG.E desc[UR6][R2.64], R7 ;  /* 0x0000000702007986 */ /* 0x001fe2000c101906 */
[----:B------:R-:W-:Y:S05]  /*17e0*/  EXIT ;  /* 0x000000000000794d */ /* 0x000fea0003800000 */
.L_x_0:
[----:B------:R-:W-:-:S00]  /*17f0*/  BRA `(.L_x_0) ;  /* 0xfffffffc00fc7947 */ /* 0x000fc0000383ffff */
[----:B------:R-:W-:-:S00]  /*1800*/  NOP ;  /* 0x0000000000007918 */ /* 0x000fc00000000000 */
[----:B------:R-:W-:-:S00]  /*1810*/  NOP ;  /* 0x0000000000007918 */ /* 0x000fc00000000000 */
[----:B------:R-:W-:-:S00]  /*1820*/  NOP ;  /* 0x0000000000007918 */ /* 0x000fc00000000000 */
[----:B------:R-:W-:-:S00]  /*1830*/  NOP ;  /* 0x0000000000007918 */ /* 0x000fc00000000000 */
[----:B------:R-:W-:-:S00]  /*1840*/  NOP ;  /* 0x0000000000007918 */ /* 0x000fc00000000000 */
[----:B------:R-:W-:-:S00]  /*1850*/  NOP ;  /* 0x0000000000007918 */ /* 0x000fc00000000000 */
[----:B------:R-:W-:-:S00]  /*1860*/  NOP ;  /* 0x0000000000007918 */ /* 0x000fc00000000000 */
[----:B------:R-:W-:-:S00]  /*1870*/  NOP ;  /* 0x0000000000007918 */ /* 0x000fc00000000000 */
.L_x_1:


//--------------------- .nv.shared.triton_red_fused_native_group_norm_12 --------------------------
	.section	.nv.shared.triton_red_fused_native_group_norm_12,"aw",@nobits
	.sectionflags	@""
	.align	16
	.zero		1024


//--------------------- .nv.constant0.triton_red_fused_native_group_norm_12 --------------------------
	.section	.nv.constant0.triton_red_fused_native_group_norm_12,"a",@progbits
	.sectionflags	@""
	.align	4
.nv.constant0.triton_red_fused_native_group_norm_12:
	.zero		568
